	.headerflags	@"EF_CUDA_TEXMODE_UNIFIED EF_CUDA_64BIT_ADDRESS EF_CUDA_ACCELERATORS EF_CUDA_SM90 EF_CUDA_VIRTUAL_SM(EF_CUDA_SM90)"
	.elftype	@"ET_EXEC"


//--------------------- .nv.info                  --------------------------
	.section	.nv.info,"",@"SHT_CUDA_INFO"
	.align	4


	//----- nvinfo : EIATTR_REGCOUNT
	.align		4
        /*0000*/ 	.byte	0x04, 0x2f
        /*0002*/ 	.short	(.L_3 - .L_2)
	.align		4
.L_2:
        /*0004*/ 	.word	index@(triton_poi_fused__native_batch_norm_legit_no_training_relu_threshold_backward_4)
        /*0008*/ 	.word	0x00000028


	//----- nvinfo : EIATTR_MIN_STACK_SIZE
	.align		4
.L_3:
        /*000c*/ 	.byte	0x04, 0x12
        /*000e*/ 	.short	(.L_5 - .L_4)
	.align		4
.L_4:
        /*0010*/ 	.word	index@(triton_poi_fused__native_batch_norm_legit_no_training_relu_threshold_backward_4)
        /*0014*/ 	.word	0x00000000


	//----- nvinfo : EIATTR_FRAME_SIZE
	.align		4
.L_5:
        /*0018*/ 	.byte	0x04, 0x11
        /*001a*/ 	.short	(.L_7 - .L_6)
	.align		4
.L_6:
        /*001c*/ 	.word	index@(triton_poi_fused__native_batch_norm_legit_no_training_relu_threshold_backward_4)
        /*0020*/ 	.word	0x00000000


	//----- nvinfo : EIATTR_MIN_STACK_SIZE
	.align		4
.L_7:
        /*0024*/ 	.byte	0x04, 0x12
        /*0026*/ 	.short	(.L_9 - .L_8)
	.align		4
.L_8:
        /*0028*/ 	.word	index@(triton_poi_fused__native_batch_norm_legit_no_training_relu_threshold_backward_4)
        /*002c*/ 	.word	0x00000000
.L_9:


//--------------------- .nv.info.triton_poi_fused__native_batch_norm_legit_no_training_relu_threshold_backward_4 --------------------------
	.section	.nv.info.triton_poi_fused__native_batch_norm_legit_no_training_relu_threshold_backward_4,"",@"SHT_CUDA_INFO"
	.sectionflags	@""
	.align	4


	//----- nvinfo : EIATTR_CUDA_API_VERSION
	.align		4
        /*0000*/ 	.byte	0x04, 0x37
        /*0002*/ 	.short	(.L_11 - .L_10)
.L_10:
        /*0004*/ 	.word	0x0000007c


	//----- nvinfo : EIATTR_KPARAM_INFO
	.align		4
.L_11:
        /*0008*/ 	.byte	0x04, 0x17
        /*000a*/ 	.short	(.L_13 - .L_12)
.L_12:
        /*000c*/ 	.word	0x00000000
        /*0010*/ 	.short	0x0008
        /*0012*/ 	.short	0x003c
        /*0014*/ 	.byte	0x00, 0xf0, 0x11, 0x00


	//----- nvinfo : EIATTR_KPARAM_INFO
	.align		4
.L_13:
        /*0018*/ 	.byte	0x04, 0x17
        /*001a*/ 	.short	(.L_15 - .L_14)
.L_14:
        /*001c*/ 	.word	0x00000000
        /*0020*/ 	.short	0x0007
        /*0022*/ 	.short	0x0038
        /*0024*/ 	.byte	0x00, 0xf0, 0x11, 0x00


	//----- nvinfo : EIATTR_KPARAM_INFO
	.align		4
.L_15:
        /*0028*/ 	.byte	0x04, 0x17
        /*002a*/ 	.short	(.L_17 - .L_16)
.L_16:
        /*002c*/ 	.word	0x00000000
        /*0030*/ 	.short	0x0006
        /*0032*/ 	.short	0x0030
        /*0034*/ 	.byte	0x00, 0xf4, 0x21, 0x00


	//----- nvinfo : EIATTR_KPARAM_INFO
	.align		4
.L_17:
        /*0038*/ 	.byte	0x04, 0x17
        /*003a*/ 	.short	(.L_19 - .L_18)
.L_18:
        /*003c*/ 	.word	0x00000000
        /*0040*/ 	.short	0x0005
        /*0042*/ 	.short	0x0028
        /*0044*/ 	.byte	0x00, 0xf4, 0x21, 0x00


	//----- nvinfo : EIATTR_KPARAM_INFO
	.align		4
.L_19:
        /*0048*/ 	.byte	0x04, 0x17
        /*004a*/ 	.short	(.L_21 - .L_20)
.L_20:
        /*004c*/ 	.word	0x00000000
        /*0050*/ 	.short	0x0004
        /*0052*/ 	.short	0x0020
        /*0054*/ 	.byte	0x00, 0xf4, 0x21, 0x00


	//----- nvinfo : EIATTR_KPARAM_INFO
	.align		4
.L_21:
        /*0058*/ 	.byte	0x04, 0x17
        /*005a*/ 	.short	(.L_23 - .L_22)
.L_22:
        /*005c*/ 	.word	0x00000000
        /*0060*/ 	.short	0x0003
        /*0062*/ 	.short	0x0018
        /*0064*/ 	.byte	0x00, 0xf4, 0x21, 0x00


	//----- nvinfo : EIATTR_KPARAM_INFO
	.align		4
.L_23:
        /*0068*/ 	.byte	0x04, 0x17
        /*006a*/ 	.short	(.L_25 - .L_24)
.L_24:
        /*006c*/ 	.word	0x00000000
        /*0070*/ 	.short	0x0002
        /*0072*/ 	.short	0x0010
        /*0074*/ 	.byte	0x00, 0xf4, 0x21, 0x00


	//----- nvinfo : EIATTR_KPARAM_INFO
	.align		4
.L_25:
        /*0078*/ 	.byte	0x04, 0x17
        /*007a*/ 	.short	(.L_27 - .L_26)
.L_26:
        /*007c*/ 	.word	0x00000000
        /*0080*/ 	.short	0x0001
        /*0082*/ 	.short	0x0008
        /*0084*/ 	.byte	0x00, 0xf4, 0x21, 0x00


	//----- nvinfo : EIATTR_KPARAM_INFO
	.align		4
.L_27:
        /*0088*/ 	.byte	0x04, 0x17
        /*008a*/ 	.short	(.L_29 - .L_28)
.L_28:
        /*008c*/ 	.word	0x00000000
        /*0090*/ 	.short	0x0000
        /*0092*/ 	.short	0x0000
        /*0094*/ 	.byte	0x00, 0xf4, 0x21, 0x00


	//----- nvinfo : EIATTR_SPARSE_MMA_MASK
	.align		4
.L_29:
        /*0098*/ 	.byte	0x03, 0x50
        /*009a*/ 	.short	0x0000


	//----- nvinfo : EIATTR_MAXREG_COUNT
	.align		4
        /*009c*/ 	.byte	0x03, 0x1b
        /*009e*/ 	.short	0x00ff


	//----- nvinfo : EIATTR_EXIT_INSTR_OFFSETS
	.align		4
        /*00a0*/ 	.byte	0x04, 0x1c
        /*00a2*/ 	.short	(.L_31 - .L_30)


	//   ....[0]....
.L_30:
        /*00a4*/ 	.word	0x00001830


	//   ....[1]....
        /*00a8*/ 	.word	0x00001850


	//----- nvinfo : EIATTR_REQNTID
	.align		4
.L_31:
        /*00ac*/ 	.byte	0x04, 0x10
        /*00ae*/ 	.short	(.L_33 - .L_32)
.L_32:
        /*00b0*/ 	.word	0x00000100
        /*00b4*/ 	.word	0x00000001
        /*00b8*/ 	.word	0x00000001


	//----- nvinfo : EIATTR_CBANK_PARAM_SIZE
	.align		4
.L_33:
        /*00bc*/ 	.byte	0x03, 0x19
        /*00be*/ 	.short	0x0040


	//----- nvinfo : EIATTR_PARAM_CBANK
	.align		4
        /*00c0*/ 	.byte	0x04, 0x0a
        /*00c2*/ 	.short	(.L_35 - .L_34)
	.align		4
.L_34:
        /*00c4*/ 	.word	index@(.nv.constant0.triton_poi_fused__native_batch_norm_legit_no_training_relu_threshold_backward_4)
        /*00c8*/ 	.short	0x0210
        /*00ca*/ 	.short	0x0040


	//----- nvinfo : EIATTR_SW_WAR
	.align		4
.L_35:
        /*00cc*/ 	.byte	0x04, 0x36
        /*00ce*/ 	.short	(.L_37 - .L_36)
.L_36:
        /*00d0*/ 	.word	0x00000008
.L_37:


//--------------------- .nv.callgraph             --------------------------
	.section	.nv.callgraph,"",@"SHT_CUDA_CALLGRAPH"
	.align	4
	.sectionentsize	8
	.align		4
        /*0000*/ 	.word	0x00000000
	.align		4
        /*0004*/ 	.word	0xffffffff
	.align		4
        /*0008*/ 	.word	0x00000000
	.align		4
        /*000c*/ 	.word	0xfffffffe
	.align		4
        /*0010*/ 	.word	0x00000000
	.align		4
        /*0014*/ 	.word	0xfffffffd
	.align		4
        /*0018*/ 	.word	0x00000000
	.align		4
        /*001c*/ 	.word	0xfffffffc


//--------------------- .nv.constant4             --------------------------
	.section	.nv.constant4,"a",@progbits
	.align	8
	.align		8
.nv.constant4:
        /*0000*/ 	.dword	_$_str
	.align		8
        /*0008*/ 	.dword	_$_str_$_2


//--------------------- .text.triton_poi_fused__native_batch_norm_legit_no_training_relu_threshold_backward_4 --------------------------
	.section	.text.triton_poi_fused__native_batch_norm_legit_no_training_relu_threshold_backward_4,"ax",@progbits
	.sectionflags	@"SHF_BARRIERS=1"
	.align	128
        .global         triton_poi_fused__native_batch_norm_legit_no_training_relu_threshold_backward_4
        .type           triton_poi_fused__native_batch_norm_legit_no_training_relu_threshold_backward_4,@function
        .size           triton_poi_fused__native_batch_norm_legit_no_training_relu_threshold_backward_4,(.L_x_1 - triton_poi_fused__native_batch_norm_legit_no_training_relu_threshold_backward_4)
        .other          triton_poi_fused__native_batch_norm_legit_no_training_relu_threshold_backward_4,@"STO_CUDA_ENTRY STV_DEFAULT"
triton_poi_fused__native_batch_norm_legit_no_training_relu_threshold_backward_4:
.text.triton_poi_fused__native_batch_norm_legit_no_training_relu_threshold_backward_4:
[----:B------:R-:W0:Y:S01]  /*0000*/  LDC R1, c[0x0][0x28] ;  /* 0x00000a00ff017b82 */ /* 0x000e220000000800 */
[----:B------:R-:W1:Y:S07]  /*0010*/  S2R R4, SR_TID.X ;  /* 0x0000000000047919 */ /* 0x000e6e0000002100 */
[----:B------:R-:W2:Y:S01]  /*0020*/  LDC.64 R20, c[0x0][0x210] ;  /* 0x00008400ff147b82 */ /* 0x000ea20000000a00 */
[----:B------:R-:W-:Y:S02]  /*0030*/  CS2R R16, SRZ ;  /* 0x0000000000107805 */ /* 0x000fe4000001ff00 */
[----:B------:R-:W-:Y:S01]  /*0040*/  CS2R R18, SRZ ;  /* 0x0000000000127805 */ /* 0x000fe2000001ff00 */
[----:B------:R-:W3:Y:S01]  /*0050*/  S2R R5, SR_CTAID.Y ;  /* 0x0000000000057919 */ /* 0x000ee20000002600 */
[----:B------:R-:W-:Y:S01]  /*0060*/  CS2R R22, SRZ ;  /* 0x0000000000167805 */ /* 0x000fe2000001ff00 */
[----:B------:R-:W-:Y:S01]  /*0070*/  ULDC.64 UR6, c[0x0][0x208] ;  /* 0x0000820000067ab9 */ /* 0x000fe20000000a00 */
[----:B------:R-:W4:Y:S01]  /*0080*/  S2R R6, SR_CTAID.X ;  /* 0x0000000000067919 */ /* 0x000f220000002500 */
[----:B------:R-:W5:Y:S08]  /*0090*/  S2UR UR5, SR_CgaCtaId ;  /* 0x00000000000579c3 */ /* 0x000f700000008800 */
[----:B------:R-:W2:Y:S01]  /*00a0*/  LDC.64 R30, c[0x0][0x220] ;  /* 0x00008800ff1e7b82 */ /* 0x000ea20000000a00 */
[----:B-1----:R-:W-:Y:S01]  /*00b0*/  IMAD.SHL.U32 R2, R4, 0x10, RZ ;  /* 0x0000001004027824 */ /* 0x002fe200078e00ff */
[----:B------:R-:W-:-:S02]  /*00c0*/  SHF.R.U32.HI R7, RZ, 0x4, R4 ;  /* 0x00000004ff077819 */ /* 0x000fc40000011604 */
[--C-:B---3--:R-:W-:Y:S02]  /*00d0*/  SHF.R.S32.HI R28, RZ, 0x17, R5.reuse ;  /* 0x00000017ff1c7819 */ /* 0x108fe40000011405 */
[----:B------:R-:W-:Y:S02]  /*00e0*/  LOP3.LUT R0, R2, 0xf0, RZ, 0xc0, !PT ;  /* 0x000000f002007812 */ /* 0x000fe400078ec0ff */
[----:B------:R-:W-:Y:S02]  /*00f0*/  SGXT R28, R28, 0x1 ;  /* 0x000000011c1c781a */ /* 0x000fe40000000200 */
[----:B------:R-:W-:-:S04]  /*0100*/  PRMT R0, R0, 0x6540, R5 ;  /* 0x0000654000007816 */ /* 0x000fc80000000005 */
[----:B------:R-:W-:Y:S02]  /*0110*/  SHF.R.S32.HI R3, RZ, 0x1f, R0 ;  /* 0x0000001fff037819 */ /* 0x000fe40000011400 */
[----:B------:R-:W-:Y:S02]  /*0120*/  LOP3.LUT R9, R0, 0x8, RZ, 0xfc, !PT ;  /* 0x0000000800097812 */ /* 0x000fe400078efcff */
[----:B------:R-:W-:Y:S01]  /*0130*/  LEA.HI R8, R3, R0, RZ, 0x8 ;  /* 0x0000000003087211 */ /* 0x000fe200078f40ff */
[----:B----4-:R-:W-:Y:S01]  /*0140*/  IMAD.SHL.U32 R3, R6, 0x10, RZ ;  /* 0x0000001006037824 */ /* 0x010fe200078e00ff */
[----:B------:R-:W-:Y:S02]  /*0150*/  SGXT.U32 R6, R7, 0x4 ;  /* 0x000000040706781a */ /* 0x000fe40000000000 */
[----:B------:R-:W-:Y:S01]  /*0160*/  LOP3.LUT R11, R0, 0xc, RZ, 0xfc, !PT ;  /* 0x0000000c000b7812 */ /* 0x000fe200078efcff */
[----:B------:R-:W-:Y:S01]  /*0170*/  IMAD.SHL.U32 R7, R8, 0x10, RZ ;  /* 0x0000001008077824 */ /* 0x000fe200078e00ff */
[----:B------:R-:W-:-:S02]  /*0180*/  LOP3.LUT R6, R3, R6, RZ, 0xfc, !PT ;  /* 0x0000000603067212 */ /* 0x000fc400078efcff */
[----:B------:R-:W-:Y:S02]  /*0190*/  LEA.HI R10, R28, R9, RZ, 0x8 ;  /* 0x000000091c0a7211 */ /* 0x000fe400078f40ff */
[----:B------:R-:W-:Y:S02]  /*01a0*/  LOP3.LUT R7, R7, 0xfffff000, RZ, 0xc0, !PT ;  /* 0xfffff00007077812 */ /* 0x000fe400078ec0ff */
[----:B------:R-:W-:Y:S02]  /*01b0*/  ISETP.GE.AND P0, PT, R6, 0x10, PT ;  /* 0x000000100600780c */ /* 0x000fe40003f06270 */
[----:B------:R-:W-:Y:S01]  /*01c0*/  LEA.HI R12, R28, R11, RZ, 0x8 ;  /* 0x0000000b1c0c7211 */ /* 0x000fe200078f40ff */
[----:B------:R-:W-:Y:S01]  /*01d0*/  IMAD R14, R6, 0x100, R7 ;  /* 0x00000100060e7824 */ /* 0x000fe200078e0207 */
[----:B------:R-:W-:Y:S02]  /*01e0*/  LOP3.LUT R7, R0, 0x4, RZ, 0xfc, !PT ;  /* 0x0000000400077812 */ /* 0x000fe400078efcff */
[----:B------:R-:W-:-:S02]  /*01f0*/  LOP3.LUT R13, R8, 0xffffff00, RZ, 0xc0, !PT ;  /* 0xffffff00080d7812 */ /* 0x000fc400078ec0ff */
[-C--:B------:R-:W-:Y:S02]  /*0200*/  LEA.HI R6, R28, R7.reuse, RZ, 0x8 ;  /* 0x000000071c067211 */ /* 0x080fe400078f40ff */
[----:B------:R-:W-:Y:S02]  /*0210*/  LOP3.LUT R10, R10, 0xffffff00, RZ, 0xc0, !PT ;  /* 0xffffff000a0a7812 */ /* 0x000fe400078ec0ff */
[----:B------:R-:W-:Y:S02]  /*0220*/  LOP3.LUT R6, R6, 0xffffff00, RZ, 0xc0, !PT ;  /* 0xffffff0006067812 */ /* 0x000fe400078ec0ff */
[----:B------:R-:W-:Y:S02]  /*0230*/  LOP3.LUT R12, R12, 0xffffff00, RZ, 0xc0, !PT ;  /* 0xffffff000c0c7812 */ /* 0x000fe400078ec0ff */
[C---:B------:R-:W-:Y:S02]  /*0240*/  IADD3 R27, R14.reuse, R7, -R6 ;  /* 0x000000070e1b7210 */ /* 0x040fe40007ffe806 */
[----:B------:R-:W-:-:S02]  /*0250*/  IADD3 R0, R14, R0, -R13 ;  /* 0x000000000e007210 */ /* 0x000fc40007ffe80d */
[C---:B------:R-:W-:Y:S01]  /*0260*/  IADD3 R25, R14.reuse, R9, -R10 ;  /* 0x000000090e197210 */ /* 0x040fe20007ffe80a */
[----:B--2---:R-:W-:Y:S01]  /*0270*/  IMAD.WIDE R26, R27, 0x4, R20 ;  /* 0x000000041b1a7825 */ /* 0x004fe200078e0214 */
[----:B------:R-:W-:Y:S02]  /*0280*/  IADD3 R7, R14, R11, -R12 ;  /* 0x0000000b0e077210 */ /* 0x000fe40007ffe80c */
[----:B------:R-:W-:Y:S02]  /*0290*/  CS2R R8, SRZ ;  /* 0x0000000000087805 */ /* 0x000fe4000001ff00 */
[----:B------:R-:W-:Y:S01]  /*02a0*/  CS2R R10, SRZ ;  /* 0x00000000000a7805 */ /* 0x000fe2000001ff00 */
[--C-:B------:R-:W-:Y:S01]  /*02b0*/  IMAD.WIDE R24, R25, 0x4, R20.reuse ;  /* 0x0000000419187825 */ /* 0x100fe200078e0214 */
[----:B------:R-:W-:Y:S02]  /*02c0*/  CS2R R12, SRZ ;  /* 0x00000000000c7805 */ /* 0x000fe4000001ff00 */
[----:B------:R-:W-:Y:S01]  /*02d0*/  CS2R R14, SRZ ;  /* 0x00000000000e7805 */ /* 0x000fe2000001ff00 */
[--C-:B------:R-:W-:Y:S01]  /*02e0*/  IMAD.WIDE R6, R7, 0x4, R20.reuse ;  /* 0x0000000407067825 */ /* 0x100fe200078e0214 */
[----:B------:R1:W2:Y:S03]  /*02f0*/  @!P0 LDG.E.EL.128 R16, desc[UR6][R24.64] ;  /* 0x0000000618108981 */ /* 0x0002a6000c2e1d00 */
[----:B------:R-:W-:Y:S01]  /*0300*/  IMAD.WIDE R32, R0, 0x4, R20 ;  /* 0x0000000400207825 */ /* 0x000fe200078e0214 */
[----:B------:R-:W-:Y:S01]  /*0310*/  CS2R R20, SRZ ;  /* 0x0000000000147805 */ /* 0x000fe2000001ff00 */
[----:B------:R-:W3:Y:S04]  /*0320*/  @!P0 LDG.E.EL.128 R12, desc[UR6][R26.64] ;  /* 0x000000061a0c8981 */ /* 0x000ee8000c2e1d00 */
[----:B------:R4:W3:Y:S01]  /*0330*/  @!P0 LDG.E.EL.128 R8, desc[UR6][R32.64] ;  /* 0x0000000620088981 */ /* 0x0008e2000c2e1d00 */
[----:B------:R-:W-:Y:S01]  /*0340*/  LOP3.LUT R35, R4, 0xf0, RZ, 0xc0, !PT ;  /* 0x000000f004237812 */ /* 0x000fe200078ec0ff */
[----:B------:R-:W-:Y:S01]  /*0350*/  UMOV UR4, 0x400 ;  /* 0x0000040000047882 */ /* 0x000fe20000000000 */
[----:B------:R-:W-:Y:S01]  /*0360*/  LOP3.LUT R2, R2, 0xff0, RZ, 0xc0, !PT ;  /* 0x00000ff002027812 */ /* 0x000fe200078ec0ff */
[----:B------:R4:W3:Y:S01]  /*0370*/  @!P0 LDG.E.EL.128 R20, desc[UR6][R6.64] ;  /* 0x0000000606148981 */ /* 0x0008e2000c2e1d00 */
[----:B-----5:R-:W-:Y:S01]  /*0380*/  UPRMT UR4, UR5, 0x654, UR4 ;  /* 0x0000065405047896 */ /* 0x020fe20008000004 */
[----:B------:R-:W-:Y:S01]  /*0390*/  PRMT R29, R4, 0x6540, R5 ;  /* 0x00006540041d7816 */ /* 0x000fe20000000005 */
[----:B-1----:R-:W1:Y:S01]  /*03a0*/  LDC.64 R24, c[0x0][0x218] ;  /* 0x00008600ff187b82 */ /* 0x002e620000000a00 */
[----:B------:R-:W-:-:S05]  /*03b0*/  IMAD.IADD R2, R2, 0x1, R35 ;  /* 0x0000000102027824 */ /* 0x000fca00078e0223 */
[----:B----4-:R-:W-:Y:S02]  /*03c0*/  LEA R32, R2, UR4, 0x2 ;  /* 0x0000000402207c11 */ /* 0x010fe4000f8e10ff */
[----:B------:R-:W-:-:S04]  /*03d0*/  LEA.HI R28, R28, R29, RZ, 0x8 ;  /* 0x0000001d1c1c7211 */ /* 0x000fc800078f40ff */
[----:B------:R-:W-:-:S05]  /*03e0*/  LOP3.LUT R28, R28, 0xffffff00, RZ, 0xc0, !PT ;  /* 0xffffff001c1c7812 */ /* 0x000fca00078ec0ff */
[----:B0-----:R-:W-:Y:S02]  /*03f0*/  IMAD.IADD R7, R29, 0x1, -R28 ;  /* 0x000000011d077824 */ /* 0x001fe400078e0a1c */
[----:B------:R-:W0:Y:S02]  /*0400*/  LDC.64 R28, c[0x0][0x228] ;  /* 0x00008a00ff1c7b82 */ /* 0x000e240000000a00 */
[----:B------:R-:W-:-:S06]  /*0410*/  IMAD.WIDE R26, R7, 0x4, R30 ;  /* 0x00000004071a7825 */ /* 0x000fcc00078e021e */
[----:B------:R-:W4:Y:S01]  /*0420*/  LDC.64 R30, c[0x0][0x230] ;  /* 0x00008c00ff1e7b82 */ /* 0x000f220000000a00 */
[----:B-1----:R-:W-:-:S04]  /*0430*/  IMAD.WIDE R24, R7, 0x4, R24 ;  /* 0x0000000407187825 */ /* 0x002fc800078e0218 */
[C---:B----4-:R-:W-:Y:S01]  /*0440*/  IMAD.WIDE R30, R7.reuse, 0x4, R30 ;  /* 0x00000004071e7825 */ /* 0x050fe200078e021e */
[----:B--2---:R-:W-:Y:S04]  /*0450*/  STS.128 [R32+0x20], R16 ;  /* 0x0000201020007388 */ /* 0x004fe80000000c00 */
[----:B---3--:R-:W-:Y:S04]  /*0460*/  STS.128 [R32+0x10], R12 ;  /* 0x0000100c20007388 */ /* 0x008fe80000000c00 */
[----:B------:R0:W-:Y:S04]  /*0470*/  STS.128 [R32], R8 ;  /* 0x0000000820007388 */ /* 0x0001e80000000c00 */
[----:B------:R1:W-:Y:S01]  /*0480*/  STS.128 [R32+0x30], R20 ;  /* 0x0000301420007388 */ /* 0x0003e20000000c00 */
[----:B------:R-:W-:Y:S06]  /*0490*/  BAR.SYNC.DEFER_BLOCKING 0x0 ;  /* 0x0000000000007b1d */ /* 0x000fec0000010000 */
[----:B------:R-:W2:Y:S04]  /*04a0*/  LDG.E.EL R26, desc[UR6][R26.64] ;  /* 0x000000061a1a7981 */ /* 0x000ea8000c2e1900 */
[----:B------:R3:W4:Y:S01]  /*04b0*/  LDG.E.EL R6, desc[UR6][R24.64] ;  /* 0x0000000618067981 */ /* 0x000722000c2e1900 */
[----:B0-----:R-:W-:-:S03]  /*04c0*/  IMAD.WIDE R8, R7, 0x4, R28 ;  /* 0x0000000407087825 */ /* 0x001fc600078e021c */
[----:B------:R-:W5:Y:S04]  /*04d0*/  LDG.E.EL R30, desc[UR6][R30.64] ;  /* 0x000000061e1e7981 */ /* 0x000f68000c2e1900 */
[----:B------:R0:W5:Y:S01]  /*04e0*/  LDG.E.EL R11, desc[UR6][R8.64] ;  /* 0x00000006080b7981 */ /* 0x000162000c2e1900 */
[----:B------:R-:W-:-:S04]  /*04f0*/  LOP3.LUT R7, R4, 0xff, RZ, 0xc0, !PT ;  /* 0x000000ff04077812 */ /* 0x000fc800078ec0ff */
[----:B------:R-:W-:-:S05]  /*0500*/  LEA R10, R7, UR4, 0x2 ;  /* 0x00000004070a7c11 */ /* 0x000fca000f8e10ff */
[----:B------:R-:W4:Y:S04]  /*0510*/  LDS R29, [R10] ;  /* 0x000000000a1d7984 */ /* 0x000f280000000800 */
[----:B------:R-:W0:Y:S04]  /*0520*/  LDS R12, [R10+0x1100] ;  /* 0x001100000a0c7984 */ /* 0x000e280000000800 */
[----:B------:R-:W0:Y:S04]  /*0530*/  LDS R32, [R10+0x2200] ;  /* 0x002200000a207984 */ /* 0x000e280000000800 */
[----:B------:R-:W0:Y:S04]  /*0540*/  LDS R37, [R10+0x440] ;  /* 0x000440000a257984 */ /* 0x000e280000000800 */
[----:B------:R-:W1:Y:S04]  /*0550*/  LDS R36, [R10+0x3300] ;  /* 0x003300000a247984 */ /* 0x000e680000000800 */
[----:B---3--:R-:W3:Y:S04]  /*0560*/  LDS R24, [R10+0x3b80] ;  /* 0x003b80000a187984 */ /* 0x008ee80000000800 */
[----:B------:R-:W1:Y:S04]  /*0570*/  LDS R35, [R10+0x1540] ;  /* 0x001540000a237984 */ /* 0x000e680000000800 */
[----:B------:R-:W1:Y:S04]  /*0580*/  LDS R33, [R10+0x2640] ;  /* 0x002640000a217984 */ /* 0x000e680000000800 */
[----:B------:R-:W1:Y:S04]  /*0590*/  LDS R27, [R10+0x3740] ;  /* 0x003740000a1b7984 */ /* 0x000e680000000800 */
[----:B------:R-:W1:Y:S04]  /*05a0*/  LDS R23, [R10+0x880] ;  /* 0x000880000a177984 */ /* 0x000e680000000800 */
[----:B------:R-:W1:Y:S04]  /*05b0*/  LDS R25, [R10+0x3fc0] ;  /* 0x003fc0000a197984 */ /* 0x000e680000000800 */
[----:B------:R-:W1:Y:S04]  /*05c0*/  LDS R21, [R10+0xcc0] ;  /* 0x000cc0000a157984 */ /* 0x000e680000000800 */
[----:B------:R-:W2:Y:S04]  /*05d0*/  LDS R15, [R10+0x1980] ;  /* 0x001980000a0f7984 */ /* 0x000ea80000000800 */
[----:B0-----:R-:W-:Y:S01]  /*05e0*/  LDS R9, [R10+0x2a80] ;  /* 0x002a80000a097984 */ /* 0x001fe20000000800 */
[----:B------:R-:W0:Y:S03]  /*05f0*/  S2UR UR4, SR_CgaCtaId ;  /* 0x00000000000479c3 */ /* 0x000e260000008800 */
[----:B------:R-:W-:Y:S01]  /*0600*/  LDS R7, [R10+0x2ec0] ;  /* 0x002ec0000a077984 */ /* 0x000fe20000000800 */
[----:B------:R-:W-:Y:S01]  /*0610*/  IMAD.MOV.U32 R8, RZ, RZ, 0x3e800000 ;  /* 0x3e800000ff087424 */ /* 0x000fe200078e00ff */
[----:B------:R-:W-:Y:S01]  /*0620*/  UMOV UR5, 0x400 ;  /* 0x0000040000057882 */ /* 0x000fe20000000000 */
[----:B------:R-:W-:-:S05]  /*0630*/  IMAD.SHL.U32 R16, R4, 0x10, RZ ;  /* 0x0000001004107824 */ /* 0x000fca00078e00ff */
[----:B------:R-:W-:Y:S01]  /*0640*/  LOP3.LUT R16, R16, 0xff0, RZ, 0xc0, !PT ;  /* 0x00000ff010107812 */ /* 0x000fe200078ec0ff */
[----:B0-----:R-:W-:-:S06]  /*0650*/  UPRMT UR4, UR4, 0x654, UR5 ;  /* 0x0000065404047896 */ /* 0x001fcc0008000005 */
[C---:B------:R-:W-:Y:S01]  /*0660*/  LEA.HI R17, R16.reuse, UR4, RZ, 0x1e ;  /* 0x0000000410117c11 */ /* 0x040fe2000f8ff0ff */
[----:B-1----:R-:W0:Y:S04]  /*0670*/  S2R R20, SR_TID.X ;  /* 0x0000000000147919 */ /* 0x002e280000002100 */
[----:B------:R-:W-:Y:S02]  /*0680*/  IMAD R17, R16, 0x4, R17 ;  /* 0x0000000410117824 */ /* 0x000fe400078e0211 */
[----:B0-----:R-:W-:-:S05]  /*0690*/  IMAD.SHL.U32 R20, R20, 0x4, RZ ;  /* 0x0000000414147824 */ /* 0x001fca00078e00ff */
[----:B------:R-:W-:Y:S01]  /*06a0*/  LOP3.LUT R20, R20, 0x3fc, RZ, 0xc0, !PT ;  /* 0x000003fc14147812 */ /* 0x000fe200078ec0ff */
[----:B--2---:R-:W-:-:S04]  /*06b0*/  FADD R13, R26, 9.9999997473787516356e-06 ;  /* 0x3727c5ac1a0d7421 */ /* 0x004fc80000000000 */
[----:B------:R0:W1:Y:S02]  /*06c0*/  MUFU.SQRT R14, R13 ;  /* 0x0000000d000e7308 */ /* 0x0000640000002000 */
[----:B0-----:R-:W0:Y:S01]  /*06d0*/  LDS R13, [R10+0x1dc0] ;  /* 0x001dc0000a0d7984 */ /* 0x001e220000000800 */
[C---:B-1----:R-:W-:Y:S02]  /*06e0*/  FSETP.GT.AND P1, PT, R14.reuse, 8.50705917302346158658e+37, PT ;  /* 0x7e8000000e00780b */ /* 0x042fe40003f24000 */
[----:B------:R-:W-:-:S11]  /*06f0*/  FSETP.GEU.AND P2, PT, R14, 1.175494350822287508e-38, PT ;  /* 0x008000000e00780b */ /* 0x000fd60003f4e000 */
[----:B------:R-:W-:-:S04]  /*0700*/  @P1 FMUL R14, R14, 0.25 ;  /* 0x3e8000000e0e1820 */ /* 0x000fc80000400000 */
[----:B------:R-:W-:-:S04]  /*0710*/  @!P2 FMUL R14, R14, 16777216 ;  /* 0x4b8000000e0ea820 */ /* 0x000fc80000400000 */
[----:B------:R-:W1:Y:S01]  /*0720*/  MUFU.RCP R19, R14 ;  /* 0x0000000e00137308 */ /* 0x000e620000001000 */
[----:B------:R-:W-:Y:S01]  /*0730*/  FSEL R8, R8, 1, P1 ;  /* 0x3f80000008087808 */ /* 0x000fe20000800000 */
[--C-:B----4-:R-:W-:Y:S01]  /*0740*/  FADD R31, R29, -R6.reuse ;  /* 0x800000061d1f7221 */ /* 0x110fe20000000000 */
[----:B------:R-:W-:-:S03]  /*0750*/  FADD R29, R12, -R6 ;  /* 0x800000060c1d7221 */ /* 0x000fc60000000000 */
[----:B------:R-:W-:Y:S01]  /*0760*/  @!P2 FMUL R8, R8, 16777216 ;  /* 0x4b8000000808a820 */ /* 0x000fe20000400000 */
[--C-:B------:R-:W-:Y:S01]  /*0770*/  FADD R32, R32, -R6.reuse ;  /* 0x8000000620207221 */ /* 0x100fe20000000000 */
[--C-:B------:R-:W-:Y:S01]  /*0780*/  FADD R12, R37, -R6.reuse ;  /* 0x80000006250c7221 */ /* 0x100fe20000000000 */
[--C-:B------:R-:W-:Y:S01]  /*0790*/  FADD R36, R36, -R6.reuse ;  /* 0x8000000624247221 */ /* 0x100fe20000000000 */
[--C-:B---3--:R-:W-:Y:S01]  /*07a0*/  FADD R24, R24, -R6.reuse ;  /* 0x8000000618187221 */ /* 0x108fe20000000000 */
[----:B-1----:R-:W-:Y:S01]  /*07b0*/  FMUL R19, R19, R8 ;  /* 0x0000000813137220 */ /* 0x002fe20000400000 */
[--C-:B------:R-:W-:Y:S01]  /*07c0*/  FADD R34, R35, -R6.reuse ;  /* 0x8000000623227221 */ /* 0x100fe20000000000 */
[--C-:B------:R-:W-:Y:S01]  /*07d0*/  FADD R28, R33, -R6.reuse ;  /* 0x80000006211c7221 */ /* 0x100fe20000000000 */
[--C-:B------:R-:W-:Y:S01]  /*07e0*/  FADD R26, R27, -R6.reuse ;  /* 0x800000061b1a7221 */ /* 0x100fe20000000000 */
[C---:B------:R-:W-:Y:S01]  /*07f0*/  FMUL R31, R19.reuse, R31 ;  /* 0x0000001f131f7220 */ /* 0x040fe20000400000 */
[C---:B------:R-:W-:Y:S01]  /*0800*/  FMUL R29, R19.reuse, R29 ;  /* 0x0000001d131d7220 */ /* 0x040fe20000400000 */
[C---:B------:R-:W-:Y:S01]  /*0810*/  FMUL R32, R19.reuse, R32 ;  /* 0x0000002013207220 */ /* 0x040fe20000400000 */
[----:B------:R-:W-:Y:S01]  /*0820*/  FMUL R12, R19, R12 ;  /* 0x0000000c130c7220 */ /* 0x000fe20000400000 */
[--C-:B------:R-:W-:Y:S01]  /*0830*/  FADD R18, R23, -R6.reuse ;  /* 0x8000000617127221 */ /* 0x100fe20000000000 */
[--C-:B------:R-:W-:Y:S01]  /*0840*/  FADD R22, R25, -R6.reuse ;  /* 0x8000000619167221 */ /* 0x100fe20000000000 */
[--C-:B------:R-:W-:Y:S01]  /*0850*/  FADD R16, R21, -R6.reuse ;  /* 0x8000000615107221 */ /* 0x100fe20000000000 */
[--C-:B------:R-:W-:Y:S01]  /*0860*/  FADD R14, R15, -R6.reuse ;  /* 0x800000060f0e7221 */ /* 0x100fe20000000000 */
[--C-:B0-----:R-:W-:Y:S01]  /*0870*/  FADD R10, R13, -R6.reuse ;  /* 0x800000060d0a7221 */ /* 0x101fe20000000000 */
[--C-:B------:R-:W-:Y:S01]  /*0880*/  FADD R8, R9, -R6.reuse ;  /* 0x8000000609087221 */ /* 0x100fe20000000000 */
[----:B------:R-:W-:Y:S01]  /*0890*/  FADD R6, R7, -R6 ;  /* 0x8000000607067221 */ /* 0x000fe20000000000 */
[C-C-:B-----5:R-:W-:Y:S01]  /*08a0*/  FFMA R31, R11.reuse, R31, R30.reuse ;  /* 0x0000001f0b1f7223 */ /* 0x160fe2000000001e */
[C-C-:B------:R-:W-:Y:S01]  /*08b0*/  FFMA R29, R11.reuse, R29, R30.reuse ;  /* 0x0000001d0b1d7223 */ /* 0x140fe2000000001e */
[C-C-:B------:R-:W-:Y:S01]  /*08c0*/  FFMA R32, R11.reuse, R32, R30.reuse ;  /* 0x000000200b207223 */ /* 0x140fe2000000001e */
[--C-:B------:R-:W-:Y:S01]  /*08d0*/  FFMA R12, R11, R12, R30.reuse ;  /* 0x0000000c0b0c7223 */ /* 0x100fe2000000001e */
[C---:B------:R-:W-:Y:S01]  /*08e0*/  FMUL R13, R19.reuse, R36 ;  /* 0x00000024130d7220 */ /* 0x040fe20000400000 */
        /* <DEDUP_REMOVED lines=10> */
[----:B------:R-:W-:Y:S01]  /*0990*/  FMUL R19, R19, R6 ;  /* 0x0000000613137220 */ /* 0x000fe20000400000 */
[C-C-:B------:R-:W-:Y:S01]  /*09a0*/  FFMA R13, R11.reuse, R13, R30.reuse ;  /* 0x0000000d0b0d7223 */ /* 0x140fe2000000001e */
[C-C-:B------:R-:W-:Y:S01]  /*09b0*/  FFMA R24, R11.reuse, R24, R30.reuse ;  /* 0x000000180b187223 */ /* 0x140fe2000000001e */
[C-C-:B------:R-:W-:Y:S01]  /*09c0*/  FFMA R27, R11.reuse, R27, R30.reuse ;  /* 0x0000001b0b1b7223 */ /* 0x140fe2000000001e */
[C-C-:B------:R-:W-:Y:S01]  /*09d0*/  FFMA R26, R11.reuse, R37, R30.reuse ;  /* 0x000000250b1a7223 */ /* 0x140fe2000000001e */
[C-C-:B------:R-:W-:Y:S01]  /*09e0*/  FFMA R14, R11.reuse, R35, R30.reuse ;  /* 0x000000230b0e7223 */ /* 0x140fe2000000001e */
[----:B------:R-:W-:Y:S01]  /*09f0*/  FFMA R6, R11, R21, R30 ;  /* 0x000000150b067223 */ /* 0x000fe2000000001e */
[----:B------:R-:W-:-:S02]  /*0a00*/  FSETP.GEU.AND P1, PT, R31, RZ, PT ;  /* 0x000000ff1f00720b */ /* 0x000fc40003f2e000 */
[----:B------:R-:W-:Y:S02]  /*0a10*/  FSETP.GEU.AND P6, PT, R29, RZ, PT ;  /* 0x000000ff1d00720b */ /* 0x000fe40003fce000 */
[----:B------:R-:W-:Y:S02]  /*0a20*/  FSETP.GEU.AND P3, PT, R32, RZ, PT ;  /* 0x000000ff2000720b */ /* 0x000fe40003f6e000 */
[----:B------:R-:W-:Y:S01]  /*0a30*/  FSETP.GEU.AND P5, PT, R12, RZ, PT ;  /* 0x000000ff0c00720b */ /* 0x000fe20003fae000 */
[C-C-:B------:R-:W-:Y:S01]  /*0a40*/  FFMA R28, R11.reuse, R23, R30.reuse ;  /* 0x000000170b1c7223 */ /* 0x140fe2000000001e */
[C-C-:B------:R-:W-:Y:S01]  /*0a50*/  FFMA R25, R11.reuse, R25, R30.reuse ;  /* 0x000000190b197223 */ /* 0x140fe2000000001e */
[C-C-:B------:R-:W-:Y:S01]  /*0a60*/  FFMA R15, R11.reuse, R15, R30.reuse ;  /* 0x0000000f0b0f7223 */ /* 0x140fe2000000001e */
[C-C-:B------:R-:W-:Y:S01]  /*0a70*/  FFMA R33, R11.reuse, R33, R30.reuse ;  /* 0x000000210b217223 */ /* 0x140fe2000000001e */
[--C-:B------:R-:W-:Y:S01]  /*0a80*/  FFMA R7, R11, R7, R30.reuse ;  /* 0x000000070b077223 */ /* 0x100fe2000000001e */
[----:B------:R-:W-:Y:S01]  /*0a90*/  FSEL R31, R31, RZ, P1 ;  /* 0x000000ff1f1f7208 */ /* 0x000fe20000800000 */
[----:B------:R-:W-:Y:S01]  /*0aa0*/  BAR.SYNC.DEFER_BLOCKING 0x0 ;  /* 0x0000000000007b1d */ /* 0x000fe20000010000 */
[----:B------:R-:W-:Y:S01]  /*0ab0*/  FSEL R29, R29, RZ, P6 ;  /* 0x000000ff1d1d7208 */ /* 0x000fe20003000000 */
[----:B------:R-:W-:Y:S01]  /*0ac0*/  FFMA R30, R11, R19, R30 ;  /* 0x000000130b1e7223 */ /* 0x000fe2000000001e */
[----:B------:R-:W-:-:S02]  /*0ad0*/  FSEL R32, R32, RZ, P3 ;  /* 0x000000ff20207208 */ /* 0x000fc40001800000 */
[----:B------:R-:W-:-:S03]  /*0ae0*/  FSEL R12, R12, RZ, P5 ;  /* 0x000000ff0c0c7208 */ /* 0x000fc60002800000 */
[----:B------:R-:W0:Y:S01]  /*0af0*/  LDC.64 R34, c[0x0][0x238] ;  /* 0x00008e00ff227b82 */ /* 0x000e220000000a00 */
[----:B------:R-:W-:Y:S02]  /*0b00*/  FSETP.GEU.AND P4, PT, R13, RZ, PT ;  /* 0x000000ff0d00720b */ /* 0x000fe40003f8e000 */
[----:B------:R-:W-:Y:S02]  /*0b10*/  FSETP.GEU.AND P2, PT, R24, RZ, PT ;  /* 0x000000ff1800720b */ /* 0x000fe40003f4e000 */
[----:B------:R-:W-:Y:S02]  /*0b20*/  FSETP.GEU.AND P1, PT, R27, RZ, PT ;  /* 0x000000ff1b00720b */ /* 0x000fe40003f2e000 */
[----:B------:R-:W-:Y:S02]  /*0b30*/  FSETP.GEU.AND P6, PT, R26, RZ, PT ;  /* 0x000000ff1a00720b */ /* 0x000fe40003fce000 */
[----:B------:R-:W-:Y:S02]  /*0b40*/  FSETP.GEU.AND P3, PT, R14, RZ, PT ;  /* 0x000000ff0e00720b */ /* 0x000fe40003f6e000 */
[----:B------:R-:W-:-:S02]  /*0b50*/  FSETP.GEU.AND P5, PT, R6, RZ, PT ;  /* 0x000000ff0600720b */ /* 0x000fc40003fae000 */
[----:B------:R-:W-:Y:S02]  /*0b60*/  FSEL R27, R27, RZ, P1 ;  /* 0x000000ff1b1b7208 */ /* 0x000fe40000800000 */
[----:B------:R-:W-:Y:S02]  /*0b70*/  FSEL R26, R26, RZ, P6 ;  /* 0x000000ff1a1a7208 */ /* 0x000fe40003000000 */
[----:B------:R-:W-:Y:S02]  /*0b80*/  FSEL R6, R6, RZ, P5 ;  /* 0x000000ff06067208 */ /* 0x000fe40002800000 */
[----:B------:R-:W-:Y:S02]  /*0b90*/  FSEL R13, R13, RZ, P4 ;  /* 0x000000ff0d0d7208 */ /* 0x000fe40002000000 */
[----:B------:R-:W-:Y:S02]  /*0ba0*/  FSEL R14, R14, RZ, P3 ;  /* 0x000000ff0e0e7208 */ /* 0x000fe40001800000 */
[----:B------:R-:W-:-:S02]  /*0bb0*/  FSEL R24, R24, RZ, P2 ;  /* 0x000000ff18187208 */ /* 0x000fc40001000000 */
        /* <DEDUP_REMOVED lines=11> */
[----:B------:R-:W-:Y:S01]  /*0c70*/  FSEL R30, R30, RZ, P2 ;  /* 0x000000ff1e1e7208 */ /* 0x000fe20001000000 */
[----:B------:R-:W-:Y:S04]  /*0c80*/  STS [R17], R31 ;  /* 0x0000001f11007388 */ /* 0x000fe80000000800 */
[----:B------:R-:W-:Y:S04]  /*0c90*/  STS [R17+0x4], R12 ;  /* 0x0000040c11007388 */ /* 0x000fe80000000800 */
        /* <DEDUP_REMOVED lines=13> */
[----:B------:R1:W-:Y:S01]  /*0d70*/  STS [R17+0x3c], R28 ;  /* 0x00003c1c11007388 */ /* 0x0003e20000000800 */
[----:B------:R-:W-:-:S05]  /*0d80*/  LOP3.LUT R9, R4, 0xfc, RZ, 0xc0, !PT ;  /* 0x000000fc04097812 */ /* 0x000fca00078ec0ff */
[----:B------:R-:W-:-:S04]  /*0d90*/  VIADD R9, R9, UR4 ;  /* 0x0000000409097c36 */ /* 0x000fc80008000000 */
[----:B------:R-:W-:Y:S01]  /*0da0*/  IMAD R16, R20, 0x4, R9 ;  /* 0x0000000414107824 */ /* 0x000fe200078e0209 */
[----:B------:R-:W-:Y:S01]  /*0db0*/  BAR.SYNC.DEFER_BLOCKING 0x0 ;  /* 0x0000000000007b1d */ /* 0x000fe20000010000 */
[----:B------:R-:W-:Y:S01]  /*0dc0*/  SHF.R.U32.HI R18, RZ, 0x2, R4 ;  /* 0x00000002ff127819 */ /* 0x000fe20000011604 */
[----:B------:R-:W-:-:S04]  /*0dd0*/  IMAD.SHL.U32 R4, R4, 0x4, RZ ;  /* 0x0000000404047824 */ /* 0x000fc800078e00ff */
[----:B------:R-:W-:Y:S04]  /*0de0*/  LDS R8, [R16] ;  /* 0x0000000010087984 */ /* 0x000fe80000000800 */
[----:B------:R-:W-:Y:S04]  /*0df0*/  LDS R9, [R16+0x4] ;  /* 0x0000040010097984 */ /* 0x000fe80000000800 */
[----:B------:R-:W-:Y:S04]  /*0e00*/  LDS R10, [R16+0x8] ;  /* 0x00000800100a7984 */ /* 0x000fe80000000800 */
[----:B------:R2:W3:Y:S01]  /*0e10*/  LDS R11, [R16+0xc] ;  /* 0x00000c00100b7984 */ /* 0x0004e20000000800 */
[----:B------:R-:W-:-:S02]  /*0e20*/  SGXT.U32 R18, R18, 0x6 ;  /* 0x000000061212781a */ /* 0x000fc40000000000 */
[C---:B------:R-:W-:Y:S02]  /*0e30*/  LOP3.LUT R19, R20.reuse, 0x400, RZ, 0xfc, !PT ;  /* 0x0000040014137812 */ /* 0x040fe400078efcff */
[----:B------:R-:W-:Y:S02]  /*0e40*/  LOP3.LUT R3, R3, 0xc, R4, 0xf8, !PT ;  /* 0x0000000c03037812 */ /* 0x000fe400078ef804 */
[C---:B------:R-:W-:Y:S02]  /*0e50*/  LOP3.LUT R4, R20.reuse, 0x800, RZ, 0xfc, !PT ;  /* 0x0000080014047812 */ /* 0x040fe400078efcff */
[----:B-1----:R-:W-:Y:S02]  /*0e60*/  LOP3.LUT R17, R20, 0xc00, RZ, 0xfc, !PT ;  /* 0x00000c0014117812 */ /* 0x002fe400078efcff */
[----:B------:R-:W-:Y:S02]  /*0e70*/  PRMT R18, R18, 0x6540, R5 ;  /* 0x0000654012127816 */ /* 0x000fe40000000005 */
[----:B------:R-:W-:-:S02]  /*0e80*/  SHF.R.U32.HI R19, RZ, 0x2, R19 ;  /* 0x00000002ff137819 */ /* 0x000fc40000011613 */
[----:B------:R-:W-:Y:S02]  /*0e90*/  ISETP.GE.AND P4, PT, R3, 0x10, PT ;  /* 0x000000100300780c */ /* 0x000fe40003f86270 */
[----:B--2---:R-:W-:Y:S02]  /*0ea0*/  SHF.R.U32.HI R16, RZ, 0x2, R4 ;  /* 0x00000002ff107819 */ /* 0x004fe40000011604 */
[----:B------:R-:W-:Y:S01]  /*0eb0*/  SHF.R.U32.HI R17, RZ, 0x2, R17 ;  /* 0x00000002ff117819 */ /* 0x000fe20000011611 */
[----:B------:R-:W-:Y:S01]  /*0ec0*/  IMAD R3, R18, 0x10, R3 ;  /* 0x0000001012037824 */ /* 0x000fe200078e0203 */
[----:B------:R-:W-:Y:S02]  /*0ed0*/  LOP3.LUT R19, R19, 0x1fc, RZ, 0xc0, !PT ;  /* 0x000001fc13137812 */ /* 0x000fe400078ec0ff */
[----:B------:R-:W-:Y:S02]  /*0ee0*/  LOP3.LUT R16, R16, 0x2fc, RZ, 0xc0, !PT ;  /* 0x000002fc10107812 */ /* 0x000fe400078ec0ff */
[----:B------:R-:W-:Y:S01]  /*0ef0*/  LOP3.LUT R22, R17, 0x3fc, RZ, 0xc0, !PT ;  /* 0x000003fc11167812 */ /* 0x000fe200078ec0ff */
[----:B------:R-:W-:-:S02]  /*0f00*/  VIADD R19, R19, UR4 ;  /* 0x0000000413137c36 */ /* 0x000fc40008000000 */
[----:B0-----:R-:W-:-:S04]  /*0f10*/  IMAD.WIDE R4, R3, 0x4, R34 ;  /* 0x0000000403047825 */ /* 0x001fc800078e0222 */
[----:B------:R-:W-:Y:S02]  /*0f20*/  VIADD R21, R16, UR4 ;  /* 0x0000000410157c36 */ /* 0x000fe40008000000 */
[----:B------:R-:W-:Y:S02]  /*0f30*/  VIADD R23, R22, UR4 ;  /* 0x0000000416177c36 */ /* 0x000fe40008000000 */
[C---:B------:R-:W-:Y:S02]  /*0f40*/  IMAD R36, R20.reuse, 0x4, R19 ;  /* 0x0000000414247824 */ /* 0x040fe400078e0213 */
[C---:B------:R-:W-:Y:S01]  /*0f50*/  IMAD R37, R20.reuse, 0x4, R21 ;  /* 0x0000000414257824 */ /* 0x040fe200078e0215 */
[----:B---3--:R0:W-:Y:S04]  /*0f60*/  @!P4 STG.E.128 desc[UR6][R4.64], R8 ;  /* 0x000000080400c986 */ /* 0x0081e8000c101d06 */
[----:B------:R-:W-:Y:S04]  /*0f70*/  LDS R16, [R36+0x1000] ;  /* 0x0010000024107984 */ /* 0x000fe80000000800 */
[----:B------:R-:W-:Y:S04]  /*0f80*/  LDS R17, [R36+0x1004] ;  /* 0x0010040024117984 */ /* 0x000fe80000000800 */
[----:B------:R-:W-:Y:S04]  /*0f90*/  LDS R18, [R36+0x1008] ;  /* 0x0010080024127984 */ /* 0x000fe80000000800 */
[----:B------:R-:W1:Y:S01]  /*0fa0*/  LDS R19, [R36+0x100c] ;  /* 0x00100c0024137984 */ /* 0x000e620000000800 */
[----:B0-----:R-:W-:-:S03]  /*0fb0*/  IMAD R4, R20, 0x4, R23 ;  /* 0x0000000414047824 */ /* 0x001fc600078e0217 */
[----:B------:R-:W-:Y:S04]  /*0fc0*/  LDS R20, [R37+0x2000] ;  /* 0x0020000025147984 */ /* 0x000fe80000000800 */
[----:B------:R-:W-:Y:S04]  /*0fd0*/  LDS R21, [R37+0x2004] ;  /* 0x0020040025157984 */ /* 0x000fe80000000800 */
[----:B------:R-:W-:Y:S04]  /*0fe0*/  LDS R22, [R37+0x2008] ;  /* 0x0020080025167984 */ /* 0x000fe80000000800 */
[----:B------:R-:W0:Y:S04]  /*0ff0*/  LDS R23, [R37+0x200c] ;  /* 0x00200c0025177984 */ /* 0x000e280000000800 */
[----:B------:R-:W-:Y:S04]  /*1000*/  LDS R8, [R4+0x3000] ;  /* 0x0030000004087984 */ /* 0x000fe80000000800 */
[----:B------:R-:W-:Y:S04]  /*1010*/  LDS R9, [R4+0x3004] ;  /* 0x0030040004097984 */ /* 0x000fe80000000800 */
[----:B------:R-:W-:Y:S04]  /*1020*/  LDS R10, [R4+0x3008] ;  /* 0x00300800040a7984 */ /* 0x000fe80000000800 */
[----:B------:R2:W3:Y:S01]  /*1030*/  LDS R11, [R4+0x300c] ;  /* 0x00300c00040b7984 */ /* 0x0004e20000000800 */
[----:B------:R-:W-:-:S02]  /*1040*/  FSETP.GTU.AND P6, PT, R30, RZ, PT ;  /* 0x000000ff1e00720b */ /* 0x000fc40003fcc000 */
[----:B------:R-:W-:Y:S02]  /*1050*/  FSETP.GTU.AND P5, PT, R33, RZ, PT ;  /* 0x000000ff2100720b */ /* 0x000fe40003fac000 */
[----:B------:R-:W-:Y:S02]  /*1060*/  FSETP.GTU.AND P3, PT, R29, RZ, PT ;  /* 0x000000ff1d00720b */ /* 0x000fe40003f6c000 */
[----:B------:R-:W-:Y:S02]  /*1070*/  SEL R29, RZ, 0x1, P6 ;  /* 0x00000001ff1d7807 */ /* 0x000fe40003000000 */
[----:B------:R-:W-:Y:S02]  /*1080*/  FSETP.GTU.AND P6, PT, R25, RZ, PT ;  /* 0x000000ff1900720b */ /* 0x000fe40003fcc000 */
[----:B------:R-:W-:Y:S02]  /*1090*/  SEL R30, RZ, 0x1, P5 ;  /* 0x00000001ff1e7807 */ /* 0x000fe40002800000 */
[----:B------:R-:W-:-:S02]  /*10a0*/  FSETP.GTU.AND P5, PT, R26, RZ, PT ;  /* 0x000000ff1a00720b */ /* 0x000fc40003fac000 */
[----:B------:R-:W-:Y:S02]  /*10b0*/  FSETP.GTU.AND P2, PT, R31, RZ, PT ;  /* 0x000000ff1f00720b */ /* 0x000fe40003f4c000 */
[----:B------:R-:W-:Y:S02]  /*10c0*/  SEL R31, RZ, 0x1, P6 ;  /* 0x00000001ff1f7807 */ /* 0x000fe40003000000 */
[----:B------:R-:W-:Y:S02]  /*10d0*/  FSETP.GTU.AND P6, PT, R27, RZ, PT ;  /* 0x000000ff1b00720b */ /* 0x000fe40003fcc000 */
[----:B------:R-:W-:Y:S02]  /*10e0*/  SEL R26, RZ, 0x1, P5 ;  /* 0x00000001ff1a7807 */ /* 0x000fe40002800000 */
[----:B------:R-:W-:Y:S02]  /*10f0*/  FSETP.GTU.AND P5, PT, R12, RZ, PT ;  /* 0x000000ff0c00720b */ /* 0x000fe40003fac000 */
[----:B------:R-:W-:-:S02]  /*1100*/  SEL R12, RZ, 0x1, P6 ;  /* 0x00000001ff0c7807 */ /* 0x000fc40003000000 */
[----:B------:R-:W-:Y:S02]  /*1110*/  FSETP.GTU.AND P6, PT, R13, RZ, PT ;  /* 0x000000ff0d00720b */ /* 0x000fe40003fcc000 */
[----:B------:R-:W-:Y:S02]  /*1120*/  SEL R13, RZ, 0x1, P5 ;  /* 0x00000001ff0d7807 */ /* 0x000fe40002800000 */
[----:B------:R-:W-:Y:S01]  /*1130*/  FSETP.GTU.AND P5, PT, R24, RZ, PT ;  /* 0x000000ff1800720b */ /* 0x000fe20003fac000 */
[----:B------:R-:W4:Y:S01]  /*1140*/  S2R R25, SR_TID.X ;  /* 0x0000000000197919 */ /* 0x000f220000002100 */
[----:B------:R-:W-:Y:S01]  /*1150*/  SEL R24, RZ, 0x1, P2 ;  /* 0x00000001ff187807 */ /* 0x000fe20001000000 */
[C---:B------:R-:W-:Y:S01]  /*1160*/  VIADD R5, R3.reuse, 0x400 ;  /* 0x0000040003057836 */ /* 0x040fe20000000000 */
[----:B------:R-:W-:Y:S01]  /*1170*/  FSETP.GTU.AND P2, PT, R6, RZ, PT ;  /* 0x000000ff0600720b */ /* 0x000fe20003f4c000 */
[C---:B------:R-:W-:Y:S01]  /*1180*/  VIADD R27, R3.reuse, 0x800 ;  /* 0x00000800031b7836 */ /* 0x040fe20000000000 */
[----:B------:R-:W-:Y:S01]  /*1190*/  FSETP.GTU.AND P1, PT, R32, RZ, PT ;  /* 0x000000ff2000720b */ /* 0x000fe20003f2c000 */
[----:B------:R-:W-:Y:S01]  /*11a0*/  VIADD R33, R3, 0xc00 ;  /* 0x00000c0003217836 */ /* 0x000fe20000000000 */
[----:B------:R-:W-:Y:S01]  /*11b0*/  SEL R32, RZ, 0x1fffe, P2 ;  /* 0x0001fffeff207807 */ /* 0x000fe20001000000 */
[----:B--2---:R-:W-:Y:S01]  /*11c0*/  IMAD.WIDE R4, R5, 0x4, R34 ;  /* 0x0000000405047825 */ /* 0x004fe200078e0222 */
[----:B------:R-:W-:-:S02]  /*11d0*/  SEL R3, RZ, 0x1, P2 ;  /* 0x00000001ff037807 */ /* 0x000fc40001000000 */
[----:B------:R-:W-:Y:S02]  /*11e0*/  SEL R6, RZ, 0x1, P3 ;  /* 0x00000001ff067807 */ /* 0x000fe40001800000 */
[----:B------:R-:W-:Y:S02]  /*11f0*/  FSETP.GTU.AND P2, PT, R15, RZ, PT ;  /* 0x000000ff0f00720b */ /* 0x000fe40003f4c000 */
[----:B------:R-:W-:Y:S01]  /*1200*/  FSETP.GTU.AND P3, PT, R14, RZ, PT ;  /* 0x000000ff0e00720b */ /* 0x000fe20003f6c000 */
[--C-:B------:R-:W-:Y:S01]  /*1210*/  IMAD.WIDE R14, R27, 0x4, R34.reuse ;  /* 0x000000041b0e7825 */ /* 0x100fe200078e0222 */
[----:B-1----:R1:W-:Y:S03]  /*1220*/  @!P4 STG.E.128 desc[UR6][R4.64], R16 ;  /* 0x000000100400c986 */ /* 0x0023e6000c101d06 */
[----:B------:R-:W-:Y:S01]  /*1230*/  IMAD.WIDE R34, R33, 0x4, R34 ;  /* 0x0000000421227825 */ /* 0x000fe200078e0222 */
[----:B0-----:R-:W-:Y:S04]  /*1240*/  @!P4 STG.E.128 desc[UR6][R14.64], R20 ;  /* 0x000000140e00c986 */ /* 0x001fe8000c101d06 */
[----:B---3--:R0:W-:Y:S01]  /*1250*/  @!P4 STG.E.128 desc[UR6][R34.64], R8 ;  /* 0x000000082200c986 */ /* 0x0081e2000c101d06 */
[----:B------:R-:W-:-:S02]  /*1260*/  SEL R27, RZ, 0x1fffe, P2 ;  /* 0x0001fffeff1b7807 */ /* 0x000fc40001000000 */
[----:B-1----:R-:W-:Y:S01]  /*1270*/  SEL R16, RZ, 0x1, P2 ;  /* 0x00000001ff107807 */ /* 0x002fe20001000000 */
[----:B------:R-:W-:Y:S01]  /*1280*/  BAR.SYNC.DEFER_BLOCKING 0x0 ;  /* 0x0000000000007b1d */ /* 0x000fe20000010000 */
[----:B------:R-:W-:-:S04]  /*1290*/  FSETP.GTU.AND P2, PT, R7, RZ, PT ;  /* 0x000000ff0700720b */ /* 0x000fc80003f4c000 */
[----:B------:R-:W-:Y:S01]  /*12a0*/  SEL R4, RZ, 0x1fffe, P2 ;  /* 0x0001fffeff047807 */ /* 0x000fe20001000000 */
[----:B------:R-:W-:Y:S01]  /*12b0*/  IMAD.IADD R31, R31, 0x1, R32 ;  /* 0x000000011f1f7824 */ /* 0x000fe200078e0220 */
[----:B----4-:R-:W-:Y:S01]  /*12c0*/  LOP3.LUT R18, R25, 0xff, RZ, 0xc0, !PT ;  /* 0x000000ff19127812 */ /* 0x010fe200078ec0ff */
[----:B------:R-:W-:Y:S01]  /*12d0*/  IMAD.IADD R27, R30, 0x1, R27 ;  /* 0x000000011e1b7824 */ /* 0x000fe200078e021b */
[----:B------:R-:W-:Y:S01]  /*12e0*/  FSETP.GTU.AND P4, PT, R28, RZ, PT ;  /* 0x000000ff1c00720b */ /* 0x000fe20003f8c000 */
[----:B------:R-:W-:Y:S01]  /*12f0*/  IMAD.IADD R4, R29, 0x1, R4 ;  /* 0x000000011d047824 */ /* 0x000fe200078e0204 */
[----:B------:R-:W-:Y:S02]  /*1300*/  SEL R7, RZ, 0x1, P1 ;  /* 0x00000001ff077807 */ /* 0x000fe40000800000 */
[----:B0-----:R-:W-:Y:S02]  /*1310*/  SEL R8, RZ, 0x1, P2 ;  /* 0x00000001ff087807 */ /* 0x001fe40001000000 */
[----:B------:R-:W-:-:S02]  /*1320*/  SEL R9, RZ, 0x1, P6 ;  /* 0x00000001ff097807 */ /* 0x000fc40003000000 */
[----:B------:R-:W-:Y:S02]  /*1330*/  SEL R5, RZ, 0x1, P3 ;  /* 0x00000001ff057807 */ /* 0x000fe40001800000 */
[----:B------:R-:W-:Y:S02]  /*1340*/  LOP3.LUT R31, R31, 0x1, RZ, 0xc0, !PT ;  /* 0x000000011f1f7812 */ /* 0x000fe400078ec0ff */
[----:B------:R-:W-:Y:S02]  /*1350*/  LOP3.LUT R27, R27, 0x1, RZ, 0xc0, !PT ;  /* 0x000000011b1b7812 */ /* 0x000fe400078ec0ff */
[----:B------:R-:W-:Y:S01]  /*1360*/  LOP3.LUT R10, R4, 0x1, RZ, 0xc0, !PT ;  /* 0x00000001040a7812 */ /* 0x000fe200078ec0ff */
[----:B------:R0:W-:Y:S01]  /*1370*/  STS.U8 [R18+UR4+0x220], R3 ;  /* 0x0002200312007988 */ /* 0x0001e20008000004 */
[----:B------:R-:W-:-:S03]  /*1380*/  SEL R11, RZ, 0x1, P4 ;  /* 0x00000001ff0b7807 */ /* 0x000fc60002000000 */
[----:B------:R-:W-:Y:S01]  /*1390*/  STS.U8 [R18+UR4], R24 ;  /* 0x0000001812007988 */ /* 0x000fe20008000004 */
[----:B0-----:R-:W-:-:S03]  /*13a0*/  SEL R3, RZ, 0x1, P5 ;  /* 0x00000001ff037807 */ /* 0x001fc60002800000 */
[----:B------:R-:W-:Y:S04]  /*13b0*/  STS.U8 [R18+UR4+0x110], R13 ;  /* 0x0001100d12007988 */ /* 0x000fe80008000004 */
        /* <DEDUP_REMOVED lines=12> */
[----:B------:R-:W-:Y:S01]  /*1480*/  STS.U8 [R18+UR4+0xff0], R11 ;  /* 0x000ff00b12007988 */ /* 0x000fe20008000004 */
[----:B------:R-:W-:Y:S06]  /*1490*/  BAR.SYNC.DEFER_BLOCKING 0x0 ;  /* 0x0000000000007b1d */ /* 0x000fec0000010000 */
[----:B------:R-:W0:Y:S01]  /*14a0*/  LDS.128 R4, [R2+UR4] ;  /* 0x0000000402047984 */ /* 0x000e220008000c00 */
[----:B------:R-:W-:Y:S01]  /*14b0*/  ULDC.64 UR4, c[0x0][0x240] ;  /* 0x0000900000047ab9 */ /* 0x000fe20000000a00 */
[----:B0-----:R-:W-:-:S02]  /*14c0*/  PRMT R9, R4, 0x7772, RZ ;  /* 0x0000777204097816 */ /* 0x001fc400000000ff */
[----:B------:R-:W-:Y:S02]  /*14d0*/  PRMT R12, R4, 0x7771, RZ ;  /* 0x00007771040c7816 */ /* 0x000fe400000000ff */
[----:B------:R-:W-:Y:S02]  /*14e0*/  PRMT R11, R6, 0x7772, RZ ;  /* 0x00007772060b7816 */ /* 0x000fe400000000ff */
[----:B------:R-:W-:Y:S02]  /*14f0*/  PRMT R9, R12, 0x5410, R9 ;  /* 0x000054100c097816 */ /* 0x000fe40000000009 */
[----:B------:R-:W-:Y:S02]  /*1500*/  PRMT R2, R6, 0x7771, RZ ;  /* 0x0000777106027816 */ /* 0x000fe400000000ff */
[C---:B------:R-:W-:Y:S02]  /*1510*/  PRMT R14, R7.reuse, 0x7772, RZ ;  /* 0x00007772070e7816 */ /* 0x040fe400000000ff */
[----:B------:R-:W-:-:S02]  /*1520*/  PRMT R15, R7, 0x7771, RZ ;  /* 0x00007771070f7816 */ /* 0x000fc400000000ff */
[----:B------:R-:W-:Y:S02]  /*1530*/  PRMT R8, R4, 0x7770, RZ ;  /* 0x0000777004087816 */ /* 0x000fe400000000ff */
[----:B------:R-:W-:Y:S02]  /*1540*/  LOP3.LUT R9, R9, 0x10001, RZ, 0xc0, !PT ;  /* 0x0001000109097812 */ /* 0x000fe400078ec0ff */
[----:B------:R-:W-:Y:S02]  /*1550*/  PRMT R11, R2, 0x5410, R11 ;  /* 0x00005410020b7816 */ /* 0x000fe4000000000b */
[----:B------:R-:W-:Y:S02]  /*1560*/  PRMT R14, R15, 0x5410, R14 ;  /* 0x000054100f0e7816 */ /* 0x000fe4000000000e */
[----:B------:R-:W-:Y:S02]  /*1570*/  SHF.R.U32.HI R16, RZ, 0x18, R4 ;  /* 0x00000018ff107819 */ /* 0x000fe40000011604 */
[----:B------:R-:W-:-:S02]  /*1580*/  LOP3.LUT R17, R8, 0x1, RZ, 0xc0, !PT ;  /* 0x0000000108117812 */ /* 0x000fc400078ec0ff */
[C---:B------:R-:W-:Y:S02]  /*1590*/  PRMT R4, R5.reuse, 0x7772, RZ ;  /* 0x0000777205047816 */ /* 0x040fe400000000ff */
[----:B------:R-:W-:Y:S02]  /*15a0*/  PRMT R13, R5, 0x7771, RZ ;  /* 0x00007771050d7816 */ /* 0x000fe400000000ff */
[----:B------:R-:W-:Y:S02]  /*15b0*/  LOP3.LUT R8, R9, 0xffff, RZ, 0xc0, !PT ;  /* 0x0000ffff09087812 */ /* 0x000fe400078ec0ff */
[----:B------:R-:W-:Y:S02]  /*15c0*/  PRMT R10, R6, 0x7770, RZ ;  /* 0x00007770060a7816 */ /* 0x000fe400000000ff */
[----:B------:R-:W-:Y:S02]  /*15d0*/  PRMT R12, R7, 0x7770, RZ ;  /* 0x00007770070c7816 */ /* 0x000fe400000000ff */
[----:B------:R-:W-:-:S02]  /*15e0*/  PRMT R3, R5, 0x7770, RZ ;  /* 0x0000777005037816 */ /* 0x000fc400000000ff */
[----:B------:R-:W-:Y:S02]  /*15f0*/  LOP3.LUT R11, R11, 0x10001, RZ, 0xc0, !PT ;  /* 0x000100010b0b7812 */ /* 0x000fe400078ec0ff */
[----:B------:R-:W-:Y:S02]  /*1600*/  LOP3.LUT R14, R14, 0x10001, RZ, 0xc0, !PT ;  /* 0x000100010e0e7812 */ /* 0x000fe400078ec0ff */
[----:B------:R-:W-:Y:S02]  /*1610*/  PRMT R4, R13, 0x5410, R4 ;  /* 0x000054100d047816 */ /* 0x000fe40000000004 */
[----:B------:R-:W-:Y:S02]  /*1620*/  PRMT R2, R17, 0x3340, R8 ;  /* 0x0000334011027816 */ /* 0x000fe40000000008 */
[----:B------:R-:W-:Y:S02]  /*1630*/  SGXT.U32 R8, R16, 0x1 ;  /* 0x000000011008781a */ /* 0x000fe40000000000 */
[----:B------:R-:W-:-:S02]  /*1640*/  LOP3.LUT R13, R10, 0x1, RZ, 0xc0, !PT ;  /* 0x000000010a0d7812 */ /* 0x000fc400078ec0ff */
[----:B------:R-:W-:Y:S02]  /*1650*/  LOP3.LUT R17, R12, 0x1, RZ, 0xc0, !PT ;  /* 0x000000010c117812 */ /* 0x000fe400078ec0ff */
[----:B------:R-:W-:Y:S02]  /*1660*/  LOP3.LUT R16, R3, 0x1, RZ, 0xc0, !PT ;  /* 0x0000000103107812 */ /* 0x000fe400078ec0ff */
[----:B------:R-:W-:Y:S02]  /*1670*/  LOP3.LUT R10, R11, 0xffff, RZ, 0xc0, !PT ;  /* 0x0000ffff0b0a7812 */ /* 0x000fe400078ec0ff */
[----:B------:R-:W-:Y:S02]  /*1680*/  LOP3.LUT R12, R14, 0xffff, RZ, 0xc0, !PT ;  /* 0x0000ffff0e0c7812 */ /* 0x000fe400078ec0ff */
[----:B------:R-:W-:Y:S02]  /*1690*/  SHF.R.U32.HI R7, RZ, 0x18, R7 ;  /* 0x00000018ff077819 */ /* 0x000fe40000011607 */
[----:B------:R-:W-:-:S02]  /*16a0*/  PRMT R3, R9, 0x7732, RZ ;  /* 0x0000773209037816 */ /* 0x000fc400000000ff */
[----:B------:R-:W-:Y:S02]  /*16b0*/  PRMT R14, R14, 0x7732, RZ ;  /* 0x000077320e0e7816 */ /* 0x000fe400000000ff */
[----:B------:R-:W-:Y:S02]  /*16c0*/  SHF.R.U32.HI R5, RZ, 0x18, R5 ;  /* 0x00000018ff057819 */ /* 0x000fe40000011605 */
[----:B------:R-:W-:Y:S02]  /*16d0*/  SHF.R.U32.HI R6, RZ, 0x18, R6 ;  /* 0x00000018ff067819 */ /* 0x000fe40000011606 */
[----:B------:R-:W-:Y:S02]  /*16e0*/  LOP3.LUT R4, R4, 0x10001, RZ, 0xc0, !PT ;  /* 0x0001000104047812 */ /* 0x000fe400078ec0ff */
[----:B------:R-:W-:Y:S02]  /*16f0*/  PRMT R15, R13, 0x3340, R10 ;  /* 0x000033400d0f7816 */ /* 0x000fe4000000000a */
[----:B------:R-:W-:-:S02]  /*1700*/  PRMT R3, R3, 0x3340, R8 ;  /* 0x0000334003037816 */ /* 0x000fc40000000008 */
[----:B------:R-:W-:Y:S01]  /*1710*/  SGXT.U32 R10, R7, 0x1 ;  /* 0x00000001070a781a */ /* 0x000fe20000000000 */
[----:B------:R-:W-:Y:S01]  /*1720*/  IMAD.MOV.U32 R7, RZ, RZ, R14 ;  /* 0x000000ffff077224 */ /* 0x000fe200078e000e */
[----:B------:R-:W-:Y:S02]  /*1730*/  LOP3.LUT R9, R4, 0xffff, RZ, 0xc0, !PT ;  /* 0x0000ffff04097812 */ /* 0x000fe400078ec0ff */
[----:B------:R-:W-:Y:S02]  /*1740*/  SGXT.U32 R8, R5, 0x1 ;  /* 0x000000010508781a */ /* 0x000fe40000000000 */
[----:B------:R-:W-:Y:S02]  /*1750*/  SGXT.U32 R13, R6, 0x1 ;  /* 0x00000001060d781a */ /* 0x000fe40000000000 */
[----:B------:R-:W-:Y:S02]  /*1760*/  PRMT R5, R4, 0x7732, RZ ;  /* 0x0000773204057816 */ /* 0x000fe400000000ff */
[----:B------:R-:W-:-:S02]  /*1770*/  PRMT R6, R11, 0x7732, RZ ;  /* 0x000077320b067816 */ /* 0x000fc400000000ff */
[----:B------:R-:W-:Y:S02]  /*1780*/  IADD3 R4, P1, R0, UR4, RZ ;  /* 0x0000000400047c10 */ /* 0x000fe4000ff3e0ff */
[----:B------:R-:W-:Y:S02]  /*1790*/  PRMT R16, R16, 0x3340, R9 ;  /* 0x0000334010107816 */ /* 0x000fe40000000009 */
[----:B------:R-:W-:Y:S02]  /*17a0*/  PRMT R12, R17, 0x3340, R12 ;  /* 0x00003340110c7816 */ /* 0x000fe4000000000c */
[----:B------:R-:W-:Y:S02]  /*17b0*/  PRMT R9, R5, 0x3340, R8 ;  /* 0x0000334005097816 */ /* 0x000fe40000000008 */
[----:B------:R-:W-:Y:S02]  /*17c0*/  PRMT R6, R6, 0x3340, R13 ;  /* 0x0000334006067816 */ /* 0x000fe4000000000d */
[----:B------:R-:W-:-:S02]  /*17d0*/  PRMT R7, R7, 0x3340, R10 ;  /* 0x0000334007077816 */ /* 0x000fc4000000000a */
[----:B------:R-:W-:Y:S02]  /*17e0*/  LEA.HI.X.SX32 R5, R0, UR5, 0x1, P1 ;  /* 0x0000000500057c11 */ /* 0x000fe400088f0eff */
[----:B------:R-:W-:Y:S02]  /*17f0*/  PRMT R8, R2, 0x5410, R3 ;  /* 0x0000541002087816 */ /* 0x000fe40000000003 */
[----:B------:R-:W-:Y:S02]  /*1800*/  PRMT R9, R16, 0x5410, R9 ;  /* 0x0000541010097816 */ /* 0x000fe40000000009 */
[----:B------:R-:W-:Y:S02]  /*1810*/  PRMT R10, R15, 0x5410, R6 ;  /* 0x000054100f0a7816 */ /* 0x000fe40000000006 */
[----:B------:R-:W-:Y:S01]  /*1820*/  PRMT R11, R12, 0x5410, R7 ;  /* 0x000054100c0b7816 */ /* 0x000fe20000000007 */
[----:B------:R-:W-:Y:S06]  /*1830*/  @P0 EXIT ;  /* 0x000000000000094d */ /* 0x000fec0003800000 */
[----:B------:R-:W-:Y:S01]  /*1840*/  STG.E.128 desc[UR6][R4.64], R8 ;  /* 0x0000000804007986 */ /* 0x000fe2000c101d06 */
[----:B------:R-:W-:Y:S05]  /*1850*/  EXIT ;  /* 0x000000000000794d */ /* 0x000fea0003800000 */
.L_x_0:
[----:B------:R-:W-:-:S00]  /*1860*/  BRA `(.L_x_0) ;  /* 0xfffffffc00fc7947 */ /* 0x000fc0000383ffff */
[----:B------:R-:W-:-:S00]  /*1870*/  NOP ;  /* 0x0000000000007918 */ /* 0x000fc00000000000 */
        /* <DEDUP_REMOVED lines=8> */
.L_x_1:


//--------------------- .nv.global.init           --------------------------
	.section	.nv.global.init,"aw",@progbits
.nv.global.init:
	.type		_$_str,@object
	.size		_$_str,(_$_str_$_2 - _$_str)
_$_str:
        /*0000*/ 	.byte	0x5f, 0x5f, 0x43, 0x55, 0x44, 0x41, 0x5f, 0x46, 0x54, 0x5a, 0x00
	.type		_$_str_$_2,@object
	.size		_$_str_$_2,(.L_1 - _$_str_$_2)
_$_str_$_2:
        /*000b*/ 	.byte	0x5f, 0x5f, 0x43, 0x55, 0x44, 0x41, 0x5f, 0x50, 0x52, 0x45, 0x43, 0x5f, 0x53, 0x51, 0x52, 0x54
        /*001b*/ 	.byte	0x00
.L_1:


//--------------------- .nv.shared.triton_poi_fused__native_batch_norm_legit_no_training_relu_threshold_backward_4 --------------------------
	.section	.nv.shared.triton_poi_fused__native_batch_norm_legit_no_training_relu_threshold_backward_4,"aw",@nobits
	.sectionflags	@""
	.align	16
	.zero		1024


//--------------------- .nv.constant0.triton_poi_fused__native_batch_norm_legit_no_training_relu_threshold_backward_4 --------------------------
	.section	.nv.constant0.triton_poi_fused__native_batch_norm_legit_no_training_relu_threshold_backward_4,"a",@progbits
	.sectionflags	@""
	.align	4
.nv.constant0.triton_poi_fused__native_batch_norm_legit_no_training_relu_threshold_backward_4:
	.zero		592
